.version 7.5
.target sm_86
.address_size 64

.visible .entry gemm4x4(
    .param .u64 A,
    .param .u64 B,
    .param .u64 C
)
{
    .reg .f32 a<16>, b<16>, c<16>;
    .reg .u64 a_ptr, b_ptr, c_ptr;
    .reg .u32 i, j, k;
    .reg .u64 offset;
    
    // Load pointers
    ld.param.u64 a_ptr, [A];
    ld.param.u64 b_ptr, [B];
    ld.param.u64 c_ptr, [C];
    
    // Initialize C to zeros
    mov.f32 c0, 0.0;
    mov.f32 c1, 0.0;
    mov.f32 c2, 0.0;
    mov.f32 c3, 0.0;
    mov.f32 c4, 0.0;
    mov.f32 c5, 0.0;
    mov.f32 c6, 0.0;
    mov.f32 c7, 0.0;
    mov.f32 c8, 0.0;
    mov.f32 c9, 0.0;
    mov.f32 c10, 0.0;
    mov.f32 c11, 0.0;
    mov.f32 c12, 0.0;
    mov.f32 c13, 0.0;
    mov.f32 c14, 0.0;
    mov.f32 c15, 0.0;
    
    // Load matrix A (row-major)
    ld.global.f32 a0, [a_ptr];
    ld.global.f32 a1, [a_ptr+4];
    ld.global.f32 a2, [a_ptr+8];
    ld.global.f32 a3, [a_ptr+12];
    ld.global.f32 a4, [a_ptr+16];
    ld.global.f32 a5, [a_ptr+20];
    ld.global.f32 a6, [a_ptr+24];
    ld.global.f32 a7, [a_ptr+28];
    ld.global.f32 a8, [a_ptr+32];
    ld.global.f32 a9, [a_ptr+36];
    ld.global.f32 a10, [a_ptr+40];
    ld.global.f32 a11, [a_ptr+44];
    ld.global.f32 a12, [a_ptr+48];
    ld.global.f32 a13, [a_ptr+52];
    ld.global.f32 a14, [a_ptr+56];
    ld.global.f32 a15, [a_ptr+60];
    
    // Load matrix B (row-major)
    ld.global.f32 b0, [b_ptr];
    ld.global.f32 b1, [b_ptr+4];
    ld.global.f32 b2, [b_ptr+8];
    ld.global.f32 b3, [b_ptr+12];
    ld.global.f32 b4, [b_ptr+16];
    ld.global.f32 b5, [b_ptr+20];
    ld.global.f32 b6, [b_ptr+24];
    ld.global.f32 b7, [b_ptr+28];
    ld.global.f32 b8, [b_ptr+32];
    ld.global.f32 b9, [b_ptr+36];
    ld.global.f32 b10, [b_ptr+40];
    ld.global.f32 b11, [b_ptr+44];
    ld.global.f32 b12, [b_ptr+48];
    ld.global.f32 b13, [b_ptr+52];
    ld.global.f32 b14, [b_ptr+56];
    ld.global.f32 b15, [b_ptr+60];
    
    // Compute C = A * B (naive approach)
    // C[0,0]
    fma.rn.f32 c0, a0, b0, c0;
    fma.rn.f32 c0, a1, b4, c0;
    fma.rn.f32 c0, a2, b8, c0;
    fma.rn.f32 c0, a3, b12, c0;
    
    // C[0,1]
    fma.rn.f32 c1, a0, b1, c1;
    fma.rn.f32 c1, a1, b5, c1;
    fma.rn.f32 c1, a2, b9, c1;
    fma.rn.f32 c1, a3, b13, c1;
    
    // C[0,2]
    fma.rn.f32 c2, a0, b2, c2;
    fma.rn.f32 c2, a1, b6, c2;
    fma.rn.f32 c2, a2, b10, c2;
    fma.rn.f32 c2, a3, b14, c2;
    
    // C[0,3]
    fma.rn.f32 c3, a0, b3, c3;
    fma.rn.f32 c3, a1, b7, c3;
    fma.rn.f32 c3, a2, b11, c3;
    fma.rn.f32 c3, a3, b15, c3;
    
    // C[1,0]
    fma.rn.f32 c4, a4, b0, c4;
    fma.rn.f32 c4, a5, b4, c4;
    fma.rn.f32 c4, a6, b8, c4;
    fma.rn.f32 c4, a7, b12, c4;
    
    // C[1,1]
    fma.rn.f32 c5, a4, b1, c5;
    fma.rn.f32 c5, a5, b5, c5;
    fma.rn.f32 c5, a6, b9, c5;
    fma.rn.f32 c5, a7, b13, c5;
    
    // C[1,2]
    fma.rn.f32 c6, a4, b2, c6;
    fma.rn.f32 c6, a5, b6, c6;
    fma.rn.f32 c6, a6, b10, c6;
    fma.rn.f32 c6, a7, b14, c6;
    
    // C[1,3]
    fma.rn.f32 c7, a4, b3, c7;
    fma.rn.f32 c7, a5, b7, c7;
    fma.rn.f32 c7, a6, b11, c7;
    fma.rn.f32 c7, a7, b15, c7;
    
    // C[2,0]
    fma.rn.f32 c8, a8, b0, c8;
    fma.rn.f32 c8, a9, b4, c8;
    fma.rn.f32 c8, a10, b8, c8;
    fma.rn.f32 c8, a11, b12, c8;
    
    // C[2,1]
    fma.rn.f32 c9, a8, b1, c9;
    fma.rn.f32 c9, a9, b5, c9;
    fma.rn.f32 c9, a10, b9, c9;
    fma.rn.f32 c9, a11, b13, c9;
    
    // C[2,2]
    fma.rn.f32 c10, a8, b2, c10;
    fma.rn.f32 c10, a9, b6, c10;
    fma.rn.f32 c10, a10, b10, c10;
    fma.rn.f32 c10, a11, b14, c10;
    
    // C[2,3]
    fma.rn.f32 c11, a8, b3, c11;
    fma.rn.f32 c11, a9, b7, c11;
    fma.rn.f32 c11, a10, b11, c11;
    fma.rn.f32 c11, a11, b15, c11;
    
    // C[3,0]
    fma.rn.f32 c12, a12, b0, c12;
    fma.rn.f32 c12, a13, b4, c12;
    fma.rn.f32 c12, a14, b8, c12;
    fma.rn.f32 c12, a15, b12, c12;
    
    // C[3,1]
    fma.rn.f32 c13, a12, b1, c13;
    fma.rn.f32 c13, a13, b5, c13;
    fma.rn.f32 c13, a14, b9, c13;
    fma.rn.f32 c13, a15, b13, c13;
    
    // C[3,2]
    fma.rn.f32 c14, a12, b2, c14;
    fma.rn.f32 c14, a13, b6, c14;
    fma.rn.f32 c14, a14, b10, c14;
    fma.rn.f32 c14, a15, b14, c14;
    
    // C[3,3]
    fma.rn.f32 c15, a12, b3, c15;
    fma.rn.f32 c15, a13, b7, c15;
    fma.rn.f32 c15, a14, b11, c15;
    fma.rn.f32 c15, a15, b15, c15;
    
    // Store results to matrix C
    st.global.f32 [c_ptr], c0;
    st.global.f32 [c_ptr+4], c1;
    st.global.f32 [c_ptr+8], c2;
    st.global.f32 [c_ptr+12], c3;
    st.global.f32 [c_ptr+16], c4;
    st.global.f32 [c_ptr+20], c5;
    st.global.f32 [c_ptr+24], c6;
    st.global.f32 [c_ptr+28], c7;
    st.global.f32 [c_ptr+32], c8;
    st.global.f32 [c_ptr+36], c9;
    st.global.f32 [c_ptr+40], c10;
    st.global.f32 [c_ptr+44], c11;
    st.global.f32 [c_ptr+48], c12;
    st.global.f32 [c_ptr+52], c13;
    st.global.f32 [c_ptr+56], c14;
    st.global.f32 [c_ptr+60], c15;
    
    ret;
}


// ===== COMPILED SASS (sm_100) =====

	.target	sm_100

	.elftype	@"ET_EXEC"


//--------------------- .note.nv.tkinfo           --------------------------
	.section	.note.nv.tkinfo,"",@"SHT_NOTE"
	.sectionflags	@"SHF_NOTE_NV_TKINFO"
	.tkinfo
        /*0018*/ 	.word	0x00000002
        /*0030*/ 	.string	""
        /*0030*/ 	.string	"ptxas"
        /*0030*/ 	.string	"Cuda compilation tools, release 13.0, V13.0.88"
        /*0030*/ 	.string	"Build cuda_13.0.r13.0/compiler.36424714_0"
        /*0030*/ 	.string	"-arch sm_100 "



//--------------------- .note.nv.cuinfo           --------------------------
	.section	.note.nv.cuinfo,"",@"SHT_NOTE"
	.sectionflags	@"SHF_NOTE_NV_CUINFO"
        /*0018*/ 	.short	0x0002
        /*001a*/ 	.short	0x0056
        /*001c*/ 	.short	0x0082
	.zero		2


//--------------------- .nv.info                  --------------------------
	.section	.nv.info,"",@"SHT_CUDA_INFO"
	.align	4


	//----- nvinfo : EIATTR_REGCOUNT
	.align		4
        /*0000*/ 	.byte	0x04, 0x2f
        /*0002*/ 	.short	(.L_1 - .L_0)
	.align		4
.L_0:
        /*0004*/ 	.word	index@(gemm4x4)
        /*0008*/ 	.word	0x00000020


	//----- nvinfo : EIATTR_FRAME_SIZE
	.align		4
.L_1:
        /*000c*/ 	.byte	0x04, 0x11
        /*000e*/ 	.short	(.L_3 - .L_2)
	.align		4
.L_2:
        /*0010*/ 	.word	index@(gemm4x4)
        /*0014*/ 	.word	0x00000000


	//----- nvinfo : EIATTR_MIN_STACK_SIZE
	.align		4
.L_3:
        /*0018*/ 	.byte	0x04, 0x12
        /*001a*/ 	.short	(.L_5 - .L_4)
	.align		4
.L_4:
        /*001c*/ 	.word	index@(gemm4x4)
        /*0020*/ 	.word	0x00000000
.L_5:


//--------------------- .nv.compat                --------------------------
	.section	.nv.compat,"",@"SHT_CUDA_COMPAT_INFO"
	.align	4
        /*0000*/ 	.byte	0x02, 0x09, 0x00, 0x00, 0x02, 0x02, 0x01, 0x00, 0x02, 0x05, 0x05, 0x00, 0x03, 0x07, 0x01, 0x01
        /*0010*/ 	.byte	0x02, 0x03, 0x00, 0x00, 0x02, 0x06, 0x01, 0x00, 0x04, 0x0b, 0x08, 0x00, 0x09, 0x00, 0x00, 0x00
        /*0020*/ 	.byte	0x00, 0x00, 0x00, 0x00


//--------------------- .nv.info.gemm4x4          --------------------------
	.section	.nv.info.gemm4x4,"",@"SHT_CUDA_INFO"
	.sectionflags	@""
	.align	4


	//----- nvinfo : EIATTR_CUDA_API_VERSION
	.align		4
        /*0000*/ 	.byte	0x04, 0x37
        /*0002*/ 	.short	(.L_7 - .L_6)
.L_6:
        /*0004*/ 	.word	0x00000082


	//----- nvinfo : EIATTR_KPARAM_INFO
	.align		4
.L_7:
        /*0008*/ 	.byte	0x04, 0x17
        /*000a*/ 	.short	(.L_9 - .L_8)
.L_8:
        /*000c*/ 	.word	0x00000000
        /*0010*/ 	.short	0x0002
        /*0012*/ 	.short	0x0010
        /*0014*/ 	.byte	0x00, 0xf0, 0x21, 0x00


	//----- nvinfo : EIATTR_KPARAM_INFO
	.align		4
.L_9:
        /*0018*/ 	.byte	0x04, 0x17
        /*001a*/ 	.short	(.L_11 - .L_10)
.L_10:
        /*001c*/ 	.word	0x00000000
        /*0020*/ 	.short	0x0001
        /*0022*/ 	.short	0x0008
        /*0024*/ 	.byte	0x00, 0xf0, 0x21, 0x00


	//----- nvinfo : EIATTR_KPARAM_INFO
	.align		4
.L_11:
        /*0028*/ 	.byte	0x04, 0x17
        /*002a*/ 	.short	(.L_13 - .L_12)
.L_12:
        /*002c*/ 	.word	0x00000000
        /*0030*/ 	.short	0x0000
        /*0032*/ 	.short	0x0000
        /*0034*/ 	.byte	0x00, 0xf0, 0x21, 0x00


	//----- nvinfo : EIATTR_SPARSE_MMA_MASK
	.align		4
.L_13:
        /*0038*/ 	.byte	0x03, 0x50
        /*003a*/ 	.short	0x0000


	//----- nvinfo : EIATTR_MAXREG_COUNT
	.align		4
        /*003c*/ 	.byte	0x03, 0x1b
        /*003e*/ 	.short	0x00ff


	//----- nvinfo : EIATTR_MERCURY_ISA_VERSION
	.align		4
        /*0040*/ 	.byte	0x03, 0x5f
        /*0042*/ 	.short	0x0101


	//----- nvinfo : EIATTR_VRC_CTA_INIT_COUNT
	.align		4
        /*0044*/ 	.byte	0x02, 0x4a
	.zero		1
	.zero		1


	//----- nvinfo : EIATTR_EXIT_INSTR_OFFSETS
	.align		4
        /*0048*/ 	.byte	0x04, 0x1c
        /*004a*/ 	.short	(.L_15 - .L_14)


	//   ....[0]....
.L_14:
        /*004c*/ 	.word	0x00000750


	//----- nvinfo : EIATTR_CBANK_PARAM_SIZE
	.align		4
.L_15:
        /*0050*/ 	.byte	0x03, 0x19
        /*0052*/ 	.short	0x0018


	//----- nvinfo : EIATTR_PARAM_CBANK
	.align		4
        /*0054*/ 	.byte	0x04, 0x0a
        /*0056*/ 	.short	(.L_17 - .L_16)
	.align		4
.L_16:
        /*0058*/ 	.word	index@(.nv.constant0.gemm4x4)
        /*005c*/ 	.short	0x0380
        /*005e*/ 	.short	0x0018


	//----- nvinfo : EIATTR_SW_WAR
	.align		4
.L_17:
        /*0060*/ 	.byte	0x04, 0x36
        /*0062*/ 	.short	(.L_19 - .L_18)
.L_18:
        /*0064*/ 	.word	0x00000008
.L_19:


//--------------------- .nv.callgraph             --------------------------
	.section	.nv.callgraph,"",@"SHT_CUDA_CALLGRAPH"
	.align	4
	.sectionentsize	8
	.align		4
        /*0000*/ 	.word	0x00000000
	.align		4
        /*0004*/ 	.word	0xffffffff
	.align		4
        /*0008*/ 	.word	0x00000000
	.align		4
        /*000c*/ 	.word	0xfffffffe
	.align		4
        /*0010*/ 	.word	0x00000000
	.align		4
        /*0014*/ 	.word	0xfffffffd
	.align		4
        /*0018*/ 	.word	0x00000000
	.align		4
        /*001c*/ 	.word	0xfffffffc


//--------------------- .text.gemm4x4             --------------------------
	.section	.text.gemm4x4,"ax",@progbits
	.align	128
        .global         gemm4x4
        .type           gemm4x4,@function
        .size           gemm4x4,(.L_x_1 - gemm4x4)
        .other          gemm4x4,@"STO_CUDA_ENTRY STV_DEFAULT"
gemm4x4:
.text.gemm4x4:
[----:B------:R-:W-:Y:S08]  /*0000*/  LDC R1, c[0x0][0x37c] ;  /* 0x0000df00ff017b82 */ /* 0x000ff00000000800 */
[----:B------:R-:W0:Y:S01]  /*0010*/  LDC.64 R10, c[0x0][0x380] ;  /* 0x0000e000ff0a7b82 */ /* 0x000e220000000a00 */
[----:B------:R-:W0:Y:S07]  /*0020*/  LDCU.64 UR4, c[0x0][0x358] ;  /* 0x00006b00ff0477ac */ /* 0x000e2e0008000a00 */
[----:B------:R-:W1:Y:S01]  /*0030*/  LDC.64 R12, c[0x0][0x388] ;  /* 0x0000e200ff0c7b82 */ /* 0x000e620000000a00 */
[----:B0-----:R-:W2:Y:S04]  /*0040*/  LDG.E R9, desc[UR4][R10.64] ;  /* 0x000000040a097981 */ /* 0x001ea8000c1e1900 */
[----:B------:R-:W3:Y:S04]  /*0050*/  LDG.E R20, desc[UR4][R10.64+0x4] ;  /* 0x000004040a147981 */ /* 0x000ee8000c1e1900 */
[----:B-1----:R-:W2:Y:S04]  /*0060*/  LDG.E R24, desc[UR4][R12.64] ;  /* 0x000000040c187981 */ /* 0x002ea8000c1e1900 */
[----:B------:R-:W4:Y:S04]  /*0070*/  LDG.E R0, desc[UR4][R12.64+0xc] ;  /* 0x00000c040c007981 */ /* 0x000f28000c1e1900 */
[----:B------:R-:W5:Y:S04]  /*0080*/  LDG.E R4, desc[UR4][R12.64+0x4] ;  /* 0x000004040c047981 */ /* 0x000f68000c1e1900 */
[----:B------:R-:W3:Y:S04]  /*0090*/  LDG.E R2, desc[UR4][R12.64+0x8] ;  /* 0x000008040c027981 */ /* 0x000ee8000c1e1900 */
        /* <DEDUP_REMOVED lines=10> */
[----:B------:R-:W3:Y:S01]  /*0140*/  LDG.E R29, desc[UR4][R12.64+0x34] ;  /* 0x000034040c1d7981 */ /* 0x000ee2000c1e1900 */
[C---:B--2---:R-:W-:Y:S01]  /*0150*/  FFMA R21, R9.reuse, R24, RZ ;  /* 0x0000001809157223 */ /* 0x044fe200000000ff */
[C---:B----4-:R-:W-:Y:S01]  /*0160*/  FFMA R22, R9.reuse, R0, RZ ;  /* 0x0000000009167223 */ /* 0x050fe200000000ff */
[C---:B-----5:R-:W-:Y:S01]  /*0170*/  FFMA R16, R9.reuse, R4, RZ ;  /* 0x0000000409107223 */ /* 0x060fe200000000ff */
[----:B---3--:R-:W-:Y:S01]  /*0180*/  FFMA R14, R9, R2, RZ ;  /* 0x00000002090e7223 */ /* 0x008fe200000000ff */
[C---:B------:R-:W-:Y:S01]  /*0190*/  FFMA R18, R20.reuse, R25, R21 ;  /* 0x0000001914127223 */ /* 0x040fe20000000015 */
[C---:B------:R-:W-:Y:S01]  /*01a0*/  FFMA R9, R20.reuse, R15, R22 ;  /* 0x0000000f14097223 */ /* 0x040fe20000000016 */
[C---:B------:R-:W-:Y:S01]  /*01b0*/  FFMA R21, R7.reuse, R24, RZ ;  /* 0x0000001807157223 */ /* 0x040fe200000000ff */
[C---:B------:R-:W-:Y:S01]  /*01c0*/  FFMA R22, R7.reuse, R4, RZ ;  /* 0x0000000407167223 */ /* 0x040fe200000000ff */
[C---:B------:R-:W-:Y:S01]  /*01d0*/  FFMA R28, R7.reuse, R2, RZ ;  /* 0x00000002071c7223 */ /* 0x040fe200000000ff */
[----:B------:R-:W-:Y:S01]  /*01e0*/  FFMA R7, R7, R0, RZ ;  /* 0x0000000007077223 */ /* 0x000fe200000000ff */
[C---:B------:R-:W-:Y:S01]  /*01f0*/  FFMA R16, R20.reuse, R19, R16 ;  /* 0x0000001314107223 */ /* 0x040fe20000000010 */
[----:B------:R-:W-:Y:S01]  /*0200*/  FFMA R14, R20, R17, R14 ;  /* 0x00000011140e7223 */ /* 0x000fe2000000000e */
[C---:B------:R-:W-:Y:S01]  /*0210*/  FFMA R20, R26.reuse, R25, R21 ;  /* 0x000000191a147223 */ /* 0x040fe20000000015 */
[C---:B------:R-:W-:Y:S01]  /*0220*/  FFMA R21, R26.reuse, R15, R7 ;  /* 0x0000000f1a157223 */ /* 0x040fe20000000007 */
[-C--:B------:R-:W-:Y:S01]  /*0230*/  FFMA R7, R5, R24.reuse, RZ ;  /* 0x0000001805077223 */ /* 0x080fe200000000ff */
[C---:B------:R-:W-:Y:S01]  /*0240*/  FFMA R23, R26.reuse, R19, R22 ;  /* 0x000000131a177223 */ /* 0x040fe20000000016 */
[----:B------:R-:W-:Y:S01]  /*0250*/  FFMA R27, R3, R24, RZ ;  /* 0x00000018031b7223 */ /* 0x000fe200000000ff */
[----:B------:R-:W-:Y:S01]  /*0260*/  FFMA R22, R26, R17, R28 ;  /* 0x000000111a167223 */ /* 0x000fe2000000001c */
[C---:B------:R-:W-:Y:S01]  /*0270*/  FFMA R26, R5.reuse, R2, RZ ;  /* 0x00000002051a7223 */ /* 0x040fe200000000ff */
[----:B------:R-:W-:Y:S01]  /*0280*/  FFMA R28, R5, R0, RZ ;  /* 0x00000000051c7223 */ /* 0x000fe200000000ff */
[-C--:B------:R-:W-:Y:S01]  /*0290*/  FFMA R7, R8, R25.reuse, R7 ;  /* 0x0000001908077223 */ /* 0x080fe20000000007 */
[C---:B------:R-:W-:Y:S01]  /*02a0*/  FFMA R2, R3.reuse, R2, RZ ;  /* 0x0000000203027223 */ /* 0x040fe200000000ff */
[----:B------:R-:W-:Y:S01]  /*02b0*/  FFMA R0, R3, R0, RZ ;  /* 0x0000000003007223 */ /* 0x000fe200000000ff */
[----:B------:R-:W-:Y:S01]  /*02c0*/  FFMA R24, R6, R25, R27 ;  /* 0x0000001906187223 */ /* 0x000fe2000000001b */
[-C--:B------:R-:W-:Y:S01]  /*02d0*/  FFMA R25, R5, R4.reuse, RZ ;  /* 0x0000000405197223 */ /* 0x080fe200000000ff */
[----:B------:R-:W-:Y:S01]  /*02e0*/  FFMA R5, R3, R4, RZ ;  /* 0x0000000403057223 */ /* 0x000fe200000000ff */
[C---:B------:R-:W-:Y:S01]  /*02f0*/  FFMA R26, R8.reuse, R17, R26 ;  /* 0x00000011081a7223 */ /* 0x040fe2000000001a */
[C---:B------:R-:W-:Y:S01]  /*0300*/  FFMA R28, R8.reuse, R15, R28 ;  /* 0x0000000f081c7223 */ /* 0x040fe2000000001c */
[-C--:B------:R-:W-:Y:S01]  /*0310*/  FFMA R25, R8, R19.reuse, R25 ;  /* 0x0000001308197223 */ /* 0x080fe20000000019 */
[C---:B------:R-:W-:Y:S01]  /*0320*/  FFMA R5, R6.reuse, R19, R5 ;  /* 0x0000001306057223 */ /* 0x040fe20000000005 */
[C---:B------:R-:W-:Y:S01]  /*0330*/  FFMA R2, R6.reuse, R17, R2 ;  /* 0x0000001106027223 */ /* 0x040fe20000000002 */
[----:B------:R-:W-:Y:S01]  /*0340*/  FFMA R0, R6, R15, R0 ;  /* 0x0000000f06007223 */ /* 0x000fe20000000000 */
[----:B------:R-:W2:Y:S04]  /*0350*/  LDG.E R19, desc[UR4][R10.64+0x8] ;  /* 0x000008040a137981 */ /* 0x000ea8000c1e1900 */
[----:B------:R-:W2:Y:S04]  /*0360*/  LDG.E R27, desc[UR4][R12.64+0x20] ;  /* 0x000020040c1b7981 */ /* 0x000ea8000c1e1900 */
[----:B------:R-:W3:Y:S04]  /*0370*/  LDG.E R17, desc[UR4][R10.64+0x18] ;  /* 0x000018040a117981 */ /* 0x000ee8000c1e1900 */
[----:B------:R-:W4:Y:S04]  /*0380*/  LDG.E R15, desc[UR4][R10.64+0x28] ;  /* 0x000028040a0f7981 */ /* 0x000f28000c1e1900 */
[----:B------:R-:W5:Y:S04]  /*0390*/  LDG.E R3, desc[UR4][R10.64+0x38] ;  /* 0x000038040a037981 */ /* 0x000f68000c1e1900 */
[----:B------:R-:W5:Y:S04]  /*03a0*/  LDG.E R8, desc[UR4][R12.64+0x24] ;  /* 0x000024040c087981 */ /* 0x000f68000c1e1900 */
[----:B------:R-:W5:Y:S04]  /*03b0*/  LDG.E R6, desc[UR4][R12.64+0x28] ;  /* 0x000028040c067981 */ /* 0x000f68000c1e1900 */
[----:B------:R-:W5:Y:S01]  /*03c0*/  LDG.E R4, desc[UR4][R12.64+0x2c] ;  /* 0x00002c040c047981 */ /* 0x000f62000c1e1900 */
[-C--:B--2---:R-:W-:Y:S01]  /*03d0*/  FFMA R18, R19, R27.reuse, R18 ;  /* 0x0000001b13127223 */ /* 0x084fe20000000012 */
[-C--:B---3--:R-:W-:Y:S01]  /*03e0*/  FFMA R20, R17, R27.reuse, R20 ;  /* 0x0000001b11147223 */ /* 0x088fe20000000014 */
[-C--:B----4-:R-:W-:Y:S01]  /*03f0*/  FFMA R7, R15, R27.reuse, R7 ;  /* 0x0000001b0f077223 */ /* 0x090fe20000000007 */
[----:B-----5:R-:W-:-:S02]  /*0400*/  FFMA R24, R3, R27, R24 ;  /* 0x0000001b03187223 */ /* 0x020fc40000000018 */
[----:B------:R-:W2:Y:S01]  /*0410*/  LDG.E R27, desc[UR4][R12.64+0x38] ;  /* 0x000038040c1b7981 */ /* 0x000ea2000c1e1900 */
[-C--:B------:R-:W-:Y:S01]  /*0420*/  FFMA R16, R19, R8.reuse, R16 ;  /* 0x0000000813107223 */ /* 0x080fe20000000010 */
[-C--:B------:R-:W-:Y:S01]  /*0430*/  FFMA R23, R17, R8.reuse, R23 ;  /* 0x0000000811177223 */ /* 0x080fe20000000017 */
[-C--:B------:R-:W-:Y:S01]  /*0440*/  FFMA R25, R15, R8.reuse, R25 ;  /* 0x000000080f197223 */ /* 0x080fe20000000019 */
[----:B------:R-:W-:Y:S01]  /*0450*/  FFMA R5, R3, R8, R5 ;  /* 0x0000000803057223 */ /* 0x000fe20000000005 */
[-C--:B------:R-:W-:Y:S01]  /*0460*/  FFMA R14, R19, R6.reuse, R14 ;  /* 0x00000006130e7223 */ /* 0x080fe2000000000e */
[-C--:B------:R-:W-:Y:S01]  /*0470*/  FFMA R26, R15, R6.reuse, R26 ;  /* 0x000000060f1a7223 */ /* 0x080fe2000000001a */
[----:B------:R-:W-:Y:S01]  /*0480*/  FFMA R22, R17, R6, R22 ;  /* 0x0000000611167223 */ /* 0x000fe20000000016 */
[----:B------:R-:W3:Y:S01]  /*0490*/  LDG.E R8, desc[UR4][R10.64+0x1c] ;  /* 0x00001c040a087981 */ /* 0x000ee2000c1e1900 */
[-C--:B------:R-:W-:Y:S01]  /*04a0*/  FFMA R9, R19, R4.reuse, R9 ;  /* 0x0000000413097223 */ /* 0x080fe20000000009 */
[-C--:B------:R-:W-:Y:S01]  /*04b0*/  FFMA R21, R17, R4.reuse, R21 ;  /* 0x0000000411157223 */ /* 0x080fe20000000015 */
[-C--:B------:R-:W-:Y:S01]  /*04c0*/  FFMA R28, R15, R4.reuse, R28 ;  /* 0x000000040f1c7223 */ /* 0x080fe2000000001c */
[C---:B------:R-:W-:Y:S01]  /*04d0*/  FFMA R0, R3.reuse, R4, R0 ;  /* 0x0000000403007223 */ /* 0x040fe20000000000 */
[----:B------:R-:W4:Y:S04]  /*04e0*/  LDG.E R15, desc[UR4][R10.64+0xc] ;  /* 0x00000c040a0f7981 */ /* 0x000f28000c1e1900 */
[----:B------:R-:W5:Y:S04]  /*04f0*/  LDG.E R4, desc[UR4][R10.64+0x2c] ;  /* 0x00002c040a047981 */ /* 0x000f68000c1e1900 */
[----:B------:R-:W5:Y:S04]  /*0500*/  LDG.E R19, desc[UR4][R10.64+0x3c] ;  /* 0x00003c040a137981 */ /* 0x000f68000c1e1900 */
[----:B------:R-:W5:Y:S04]  /*0510*/  LDG.E R17, desc[UR4][R12.64+0x30] ;  /* 0x000030040c117981 */ /* 0x000f68000c1e1900 */
[----:B------:R2:W5:Y:S01]  /*0520*/  LDG.E R12, desc[UR4][R12.64+0x3c] ;  /* 0x00003c040c0c7981 */ /* 0x000562000c1e1900 */
[----:B------:R-:W-:-:S02]  /*0530*/  FFMA R6, R3, R6, R2 ;  /* 0x0000000603067223 */ /* 0x000fc40000000002 */
[----:B------:R-:W0:Y:S01]  /*0540*/  LDC.64 R2, c[0x0][0x390] ;  /* 0x0000e400ff027b82 */ /* 0x000e220000000a00 */
[C---:B---3--:R-:W-:Y:S01]  /*0550*/  FFMA R23, R8.reuse, R29, R23 ;  /* 0x0000001d08177223 */ /* 0x048fe20000000017 */
[----:B--2---:R-:W-:Y:S01]  /*0560*/  FFMA R13, R8, R27, R22 ;  /* 0x0000001b080d7223 */ /* 0x004fe20000000016 */
[C---:B----4-:R-:W-:Y:S01]  /*0570*/  FFMA R16, R15.reuse, R29, R16 ;  /* 0x0000001d0f107223 */ /* 0x050fe20000000010 */
[----:B------:R-:W-:Y:S01]  /*0580*/  FFMA R11, R15, R27, R14 ;  /* 0x0000001b0f0b7223 */ /* 0x000fe2000000000e */
[CC--:B-----5:R-:W-:Y:S01]  /*0590*/  FFMA R25, R4.reuse, R29.reuse, R25 ;  /* 0x0000001d04197223 */ /* 0x0e0fe20000000019 */
[C---:B------:R-:W-:Y:S01]  /*05a0*/  FFMA R5, R19.reuse, R29, R5 ;  /* 0x0000001d13057223 */ /* 0x040fe20000000005 */
[-C--:B------:R-:W-:Y:S01]  /*05b0*/  FFMA R29, R4, R27.reuse, R26 ;  /* 0x0000001b041d7223 */ /* 0x080fe2000000001a */
[----:B------:R-:W-:Y:S01]  /*05c0*/  FFMA R27, R19, R27, R6 ;  /* 0x0000001b131b7223 */ /* 0x000fe20000000006 */
[-C--:B------:R-:W-:Y:S01]  /*05d0*/  FFMA R18, R15, R17.reuse, R18 ;  /* 0x000000110f127223 */ /* 0x080fe20000000012 */
[-C--:B------:R-:W-:Y:S01]  /*05e0*/  FFMA R20, R8, R17.reuse, R20 ;  /* 0x0000001108147223 */ /* 0x080fe20000000014 */
[-C--:B------:R-:W-:Y:S01]  /*05f0*/  FFMA R7, R4, R17.reuse, R7 ;  /* 0x0000001104077223 */ /* 0x080fe20000000007 */
[----:B------:R-:W-:Y:S01]  /*0600*/  FFMA R17, R19, R17, R24 ;  /* 0x0000001113117223 */ /* 0x000fe20000000018 */
[----:B0-----:R-:W-:Y:S01]  /*0610*/  STG.E desc[UR4][R2.64+0x4], R16 ;  /* 0x0000041002007986 */ /* 0x001fe2000c101904 */
[-C--:B------:R-:W-:Y:S01]  /*0620*/  FFMA R9, R15, R12.reuse, R9 ;  /* 0x0000000c0f097223 */ /* 0x080fe20000000009 */
[-C--:B------:R-:W-:Y:S01]  /*0630*/  FFMA R21, R8, R12.reuse, R21 ;  /* 0x0000000c08157223 */ /* 0x080fe20000000015 */
[-C--:B------:R-:W-:Y:S01]  /*0640*/  FFMA R15, R4, R12.reuse, R28 ;  /* 0x0000000c040f7223 */ /* 0x080fe2000000001c */
[----:B------:R-:W-:Y:S01]  /*0650*/  FFMA R19, R19, R12, R0 ;  /* 0x0000000c13137223 */ /* 0x000fe20000000000 */
[----:B------:R-:W-:Y:S04]  /*0660*/  STG.E desc[UR4][R2.64], R18 ;  /* 0x0000001202007986 */ /* 0x000fe8000c101904 */
        /* <DEDUP_REMOVED lines=13> */
[----:B------:R-:W-:Y:S01]  /*0740*/  STG.E desc[UR4][R2.64+0x3c], R19 ;  /* 0x00003c1302007986 */ /* 0x000fe2000c101904 */
[----:B------:R-:W-:Y:S05]  /*0750*/  EXIT ;  /* 0x000000000000794d */ /* 0x000fea0003800000 */
.L_x_0:
[----:B------:R-:W-:-:S00]  /*0760*/  BRA `(.L_x_0) ;  /* 0xfffffffc00fc7947 */ /* 0x000fc0000383ffff */
[----:B------:R-:W-:-:S00]  /*0770*/  NOP ;  /* 0x0000000000007918 */ /* 0x000fc00000000000 */
        /* <DEDUP_REMOVED lines=8> */
.L_x_1:


//--------------------- .nv.shared.reserved.0     --------------------------
	.section	.nv.shared.reserved.0,"aw",@nobits
	.weak		__nv_reservedSMEM_offset_0_alias
	.size		__nv_reservedSMEM_offset_0_alias, 0, 64
	.other		__nv_reservedSMEM_offset_0_alias,@"STO_CUDA_RESERVED_SHARED STV_DEFAULT"
__nv_reservedSMEM_offset_0_alias:
	.zero		0
	.zero		64


//--------------------- .nv.constant0.gemm4x4     --------------------------
	.section	.nv.constant0.gemm4x4,"a",@progbits
	.sectionflags	@""
	.align	4
.nv.constant0.gemm4x4:
	.zero		920


//--------------------- SYMBOLS --------------------------

	.type		.nv.reservedSmem.offset0,@object
	.size		.nv.reservedSmem.offset0,0x4
